//
// Generated by NVIDIA NVVM Compiler
//
// Compiler Build ID: CL-36424714
// Cuda compilation tools, release 13.0, V13.0.88
// Based on NVVM 20.0.0
//

.version 9.0
.target sm_100
.address_size 64

	// .globl	_Z5helloPcPi

.visible .entry _Z5helloPcPi(
	.param .u64 .ptr .align 1 _Z5helloPcPi_param_0,
	.param .u64 .ptr .align 1 _Z5helloPcPi_param_1
)
{
	.reg .pred 	%p<2>;
	.reg .b16 	%rs<4>;
	.reg .b32 	%r<2>;
	.reg .b64 	%rd<9>;

	ld.param.u64 	%rd1, [_Z5helloPcPi_param_0];
	ld.param.u64 	%rd2, [_Z5helloPcPi_param_1];
	mov.u32 	%r1, %tid.x;
	setp.gt.u32 	%p1, %r1, 15;
	@%p1 bra 	$L__BB0_2;
	cvta.to.global.u64 	%rd3, %rd1;
	cvta.to.global.u64 	%rd4, %rd2;
	cvt.u64.u32 	%rd5, %r1;
	add.s64 	%rd6, %rd3, %rd5;
	ld.global.u8 	%rs1, [%rd6];
	mul.wide.u32 	%rd7, %r1, 4;
	add.s64 	%rd8, %rd4, %rd7;
	ld.global.u8 	%rs2, [%rd8];
	add.s16 	%rs3, %rs1, %rs2;
	st.global.u8 	[%rd6], %rs3;
$L__BB0_2:
	ret;

}


// ===== COMPILED SASS (sm_100) =====

	.target	sm_100

	.elftype	@"ET_EXEC"


//--------------------- .note.nv.tkinfo           --------------------------
	.section	.note.nv.tkinfo,"",@"SHT_NOTE"
	.sectionflags	@"SHF_NOTE_NV_TKINFO"
	.tkinfo
        /*0018*/ 	.word	0x00000002
        /*0030*/ 	.string	""
        /*0030*/ 	.string	"ptxas"
        /*0030*/ 	.string	"Cuda compilation tools, release 13.0, V13.0.88"
        /*0030*/ 	.string	"Build cuda_13.0.r13.0/compiler.36424714_0"
        /*0030*/ 	.string	"-arch sm_100 -m 64 "



//--------------------- .note.nv.cuinfo           --------------------------
	.section	.note.nv.cuinfo,"",@"SHT_NOTE"
	.sectionflags	@"SHF_NOTE_NV_CUINFO"
        /*0018*/ 	.short	0x0002
        /*001a*/ 	.short	0x0064
        /*001c*/ 	.short	0x0082
	.zero		2


//--------------------- .nv.info                  --------------------------
	.section	.nv.info,"",@"SHT_CUDA_INFO"
	.align	4


	//----- nvinfo : EIATTR_REGCOUNT
	.align		4
        /*0000*/ 	.byte	0x04, 0x2f
        /*0002*/ 	.short	(.L_1 - .L_0)
	.align		4
.L_0:
        /*0004*/ 	.word	index@(_Z5helloPcPi)
        /*0008*/ 	.word	0x0000000a


	//----- nvinfo : EIATTR_FRAME_SIZE
	.align		4
.L_1:
        /*000c*/ 	.byte	0x04, 0x11
        /*000e*/ 	.short	(.L_3 - .L_2)
	.align		4
.L_2:
        /*0010*/ 	.word	index@(_Z5helloPcPi)
        /*0014*/ 	.word	0x00000000


	//----- nvinfo : EIATTR_MIN_STACK_SIZE
	.align		4
.L_3:
        /*0018*/ 	.byte	0x04, 0x12
        /*001a*/ 	.short	(.L_5 - .L_4)
	.align		4
.L_4:
        /*001c*/ 	.word	index@(_Z5helloPcPi)
        /*0020*/ 	.word	0x00000000
.L_5:


//--------------------- .nv.compat                --------------------------
	.section	.nv.compat,"",@"SHT_CUDA_COMPAT_INFO"
	.align	4
        /*0000*/ 	.byte	0x02, 0x09, 0x00, 0x00, 0x02, 0x02, 0x01, 0x00, 0x02, 0x05, 0x05, 0x00, 0x03, 0x07, 0x01, 0x01
        /*0010*/ 	.byte	0x02, 0x03, 0x00, 0x00, 0x02, 0x06, 0x01, 0x00, 0x04, 0x0b, 0x08, 0x00, 0x09, 0x00, 0x00, 0x00
        /*0020*/ 	.byte	0x00, 0x00, 0x00, 0x00


//--------------------- .nv.info._Z5helloPcPi     --------------------------
	.section	.nv.info._Z5helloPcPi,"",@"SHT_CUDA_INFO"
	.sectionflags	@""
	.align	4


	//----- nvinfo : EIATTR_CUDA_API_VERSION
	.align		4
        /*0000*/ 	.byte	0x04, 0x37
        /*0002*/ 	.short	(.L_7 - .L_6)
.L_6:
        /*0004*/ 	.word	0x00000082


	//----- nvinfo : EIATTR_KPARAM_INFO
	.align		4
.L_7:
        /*0008*/ 	.byte	0x04, 0x17
        /*000a*/ 	.short	(.L_9 - .L_8)
.L_8:
        /*000c*/ 	.word	0x00000000
        /*0010*/ 	.short	0x0001
        /*0012*/ 	.short	0x0008
        /*0014*/ 	.byte	0x00, 0xf5, 0x21, 0x00


	//----- nvinfo : EIATTR_KPARAM_INFO
	.align		4
.L_9:
        /*0018*/ 	.byte	0x04, 0x17
        /*001a*/ 	.short	(.L_11 - .L_10)
.L_10:
        /*001c*/ 	.word	0x00000000
        /*0020*/ 	.short	0x0000
        /*0022*/ 	.short	0x0000
        /*0024*/ 	.byte	0x00, 0xf5, 0x21, 0x00


	//----- nvinfo : EIATTR_SPARSE_MMA_MASK
	.align		4
.L_11:
        /*0028*/ 	.byte	0x03, 0x50
        /*002a*/ 	.short	0x0000


	//----- nvinfo : EIATTR_MAXREG_COUNT
	.align		4
        /*002c*/ 	.byte	0x03, 0x1b
        /*002e*/ 	.short	0x00ff


	//----- nvinfo : EIATTR_MERCURY_ISA_VERSION
	.align		4
        /*0030*/ 	.byte	0x03, 0x5f
        /*0032*/ 	.short	0x0101


	//----- nvinfo : EIATTR_VRC_CTA_INIT_COUNT
	.align		4
        /*0034*/ 	.byte	0x02, 0x4a
	.zero		1
	.zero		1


	//----- nvinfo : EIATTR_EXIT_INSTR_OFFSETS
	.align		4
        /*0038*/ 	.byte	0x04, 0x1c
        /*003a*/ 	.short	(.L_13 - .L_12)


	//   ....[0]....
.L_12:
        /*003c*/ 	.word	0x00000030


	//   ....[1]....
        /*0040*/ 	.word	0x000000e0


	//----- nvinfo : EIATTR_CBANK_PARAM_SIZE
	.align		4
.L_13:
        /*0044*/ 	.byte	0x03, 0x19
        /*0046*/ 	.short	0x0010


	//----- nvinfo : EIATTR_PARAM_CBANK
	.align		4
        /*0048*/ 	.byte	0x04, 0x0a
        /*004a*/ 	.short	(.L_15 - .L_14)
	.align		4
.L_14:
        /*004c*/ 	.word	index@(.nv.constant0._Z5helloPcPi)
        /*0050*/ 	.short	0x0380
        /*0052*/ 	.short	0x0010


	//----- nvinfo : EIATTR_SW_WAR
	.align		4
.L_15:
        /*0054*/ 	.byte	0x04, 0x36
        /*0056*/ 	.short	(.L_17 - .L_16)
.L_16:
        /*0058*/ 	.word	0x00000008
.L_17:


//--------------------- .nv.callgraph             --------------------------
	.section	.nv.callgraph,"",@"SHT_CUDA_CALLGRAPH"
	.align	4
	.sectionentsize	8
	.align		4
        /*0000*/ 	.word	0x00000000
	.align		4
        /*0004*/ 	.word	0xffffffff
	.align		4
        /*0008*/ 	.word	0x00000000
	.align		4
        /*000c*/ 	.word	0xfffffffe
	.align		4
        /*0010*/ 	.word	0x00000000
	.align		4
        /*0014*/ 	.word	0xfffffffd
	.align		4
        /*0018*/ 	.word	0x00000000
	.align		4
        /*001c*/ 	.word	0xfffffffc


//--------------------- .text._Z5helloPcPi        --------------------------
	.section	.text._Z5helloPcPi,"ax",@progbits
	.align	128
        .global         _Z5helloPcPi
        .type           _Z5helloPcPi,@function
        .size           _Z5helloPcPi,(.L_x_1 - _Z5helloPcPi)
        .other          _Z5helloPcPi,@"STO_CUDA_ENTRY STV_DEFAULT"
_Z5helloPcPi:
.text._Z5helloPcPi:
[----:B------:R-:W-:Y:S01]  /*0000*/  LDC R1, c[0x0][0x37c] ;  /* 0x0000df00ff017b82 */ /* 0x000fe20000000800 */
[----:B------:R-:W0:Y:S02]  /*0010*/  S2R R3, SR_TID.X ;  /* 0x0000000000037919 */ /* 0x000e240000002100 */
[----:B0-----:R-:W-:-:S13]  /*0020*/  ISETP.GT.U32.AND P0, PT, R3, 0xf, PT ;  /* 0x0000000f0300780c */ /* 0x001fda0003f04070 */
[----:B------:R-:W-:Y:S05]  /*0030*/  @P0 EXIT ;  /* 0x000000000000094d */ /* 0x000fea0003800000 */
[----:B------:R-:W0:Y:S01]  /*0040*/  LDC.64 R4, c[0x0][0x388] ;  /* 0x0000e200ff047b82 */ /* 0x000e220000000a00 */
[----:B------:R-:W1:Y:S01]  /*0050*/  LDCU.64 UR6, c[0x0][0x380] ;  /* 0x00007000ff0677ac */ /* 0x000e620008000a00 */
[----:B------:R-:W2:Y:S01]  /*0060*/  LDCU.64 UR4, c[0x0][0x358] ;  /* 0x00006b00ff0477ac */ /* 0x000ea20008000a00 */
[C---:B-1----:R-:W-:Y:S01]  /*0070*/  IADD3 R2, P0, PT, R3.reuse, UR6, RZ ;  /* 0x0000000603027c10 */ /* 0x042fe2000ff1e0ff */
[----:B0-----:R-:W-:-:S04]  /*0080*/  IMAD.WIDE.U32 R4, R3, 0x4, R4 ;  /* 0x0000000403047825 */ /* 0x001fc800078e0004 */
[----:B------:R-:W-:Y:S02]  /*0090*/  IMAD.X R3, RZ, RZ, UR7, P0 ;  /* 0x00000007ff037e24 */ /* 0x000fe400080e06ff */
[----:B--2---:R-:W2:Y:S04]  /*00a0*/  LDG.E.U8 R5, desc[UR4][R4.64] ;  /* 0x0000000404057981 */ /* 0x004ea8000c1e1100 */
[----:B------:R-:W2:Y:S02]  /*00b0*/  LDG.E.U8 R0, desc[UR4][R2.64] ;  /* 0x0000000402007981 */ /* 0x000ea4000c1e1100 */
[----:B--2---:R-:W-:-:S05]  /*00c0*/  IADD3 R7, PT, PT, R0, R5, RZ ;  /* 0x0000000500077210 */ /* 0x004fca0007ffe0ff */
[----:B------:R-:W-:Y:S01]  /*00d0*/  STG.E.U8 desc[UR4][R2.64], R7 ;  /* 0x0000000702007986 */ /* 0x000fe2000c101104 */
[----:B------:R-:W-:Y:S05]  /*00e0*/  EXIT ;  /* 0x000000000000794d */ /* 0x000fea0003800000 */
.L_x_0:
[----:B------:R-:W-:-:S00]  /*00f0*/  BRA `(.L_x_0) ;  /* 0xfffffffc00fc7947 */ /* 0x000fc0000383ffff */
[----:B------:R-:W-:-:S00]  /*0100*/  NOP ;  /* 0x0000000000007918 */ /* 0x000fc00000000000 */
[----:B------:R-:W-:-:S00]  /*0110*/  NOP ;  /* 0x0000000000007918 */ /* 0x000fc00000000000 */
[----:B------:R-:W-:-:S00]  /*0120*/  NOP ;  /* 0x0000000000007918 */ /* 0x000fc00000000000 */
[----:B------:R-:W-:-:S00]  /*0130*/  NOP ;  /* 0x0000000000007918 */ /* 0x000fc00000000000 */
[----:B------:R-:W-:-:S00]  /*0140*/  NOP ;  /* 0x0000000000007918 */ /* 0x000fc00000000000 */
[----:B------:R-:W-:-:S00]  /*0150*/  NOP ;  /* 0x0000000000007918 */ /* 0x000fc00000000000 */
[----:B------:R-:W-:-:S00]  /*0160*/  NOP ;  /* 0x0000000000007918 */ /* 0x000fc00000000000 */
[----:B------:R-:W-:-:S00]  /*0170*/  NOP ;  /* 0x0000000000007918 */ /* 0x000fc00000000000 */
.L_x_1:


//--------------------- .nv.shared.reserved.0     --------------------------
	.section	.nv.shared.reserved.0,"aw",@nobits
	.weak		__nv_reservedSMEM_offset_0_alias
	.size		__nv_reservedSMEM_offset_0_alias, 0, 64
	.other		__nv_reservedSMEM_offset_0_alias,@"STO_CUDA_RESERVED_SHARED STV_DEFAULT"
__nv_reservedSMEM_offset_0_alias:
	.zero		0
	.zero		64


//--------------------- .nv.constant0._Z5helloPcPi --------------------------
	.section	.nv.constant0._Z5helloPcPi,"a",@progbits
	.sectionflags	@""
	.align	4
.nv.constant0._Z5helloPcPi:
	.zero		912


//--------------------- SYMBOLS --------------------------

	.type		.nv.reservedSmem.offset0,@object
	.size		.nv.reservedSmem.offset0,0x4
